//
// Generated by NVIDIA NVVM Compiler
//
// Compiler Build ID: CL-36424714
// Cuda compilation tools, release 13.0, V13.0.88
// Based on NVVM 20.0.0
//

.version 9.0
.target sm_100
.address_size 64

	// .globl	_Z9addKernelPiPKiS1_

.visible .entry _Z9addKernelPiPKiS1_(
	.param .u64 .ptr .align 1 _Z9addKernelPiPKiS1__param_0,
	.param .u64 .ptr .align 1 _Z9addKernelPiPKiS1__param_1,
	.param .u64 .ptr .align 1 _Z9addKernelPiPKiS1__param_2
)
{
	.reg .b32 	%r<5>;
	.reg .b64 	%rd<11>;

	ld.param.u64 	%rd1, [_Z9addKernelPiPKiS1__param_0];
	ld.param.u64 	%rd2, [_Z9addKernelPiPKiS1__param_1];
	ld.param.u64 	%rd3, [_Z9addKernelPiPKiS1__param_2];
	cvta.to.global.u64 	%rd4, %rd1;
	cvta.to.global.u64 	%rd5, %rd3;
	cvta.to.global.u64 	%rd6, %rd2;
	mov.u32 	%r1, %tid.x;
	mul.wide.u32 	%rd7, %r1, 4;
	add.s64 	%rd8, %rd6, %rd7;
	ld.global.u32 	%r2, [%rd8];
	add.s64 	%rd9, %rd5, %rd7;
	ld.global.u32 	%r3, [%rd9];
	add.s32 	%r4, %r3, %r2;
	add.s64 	%rd10, %rd4, %rd7;
	st.global.u32 	[%rd10], %r4;
	ret;

}
	// .globl	_Z8matrInitPPiS0_
.visible .entry _Z8matrInitPPiS0_(
	.param .u64 .ptr .align 1 _Z8matrInitPPiS0__param_0,
	.param .u64 .ptr .align 1 _Z8matrInitPPiS0__param_1
)
{


	ret;

}
	// .globl	_Z12createMatrixPii
.visible .entry _Z12createMatrixPii(
	.param .u64 .ptr .align 1 _Z12createMatrixPii_param_0,
	.param .u32 _Z12createMatrixPii_param_1
)
{
	.reg .b32 	%r<6>;
	.reg .b64 	%rd<5>;

	ld.param.u64 	%rd1, [_Z12createMatrixPii_param_0];
	ld.param.u32 	%r1, [_Z12createMatrixPii_param_1];
	cvta.to.global.u64 	%rd2, %rd1;
	mov.u32 	%r2, %tid.y;
	mov.u32 	%r3, %tid.x;
	mad.lo.s32 	%r4, %r2, 10, %r3;
	mad.lo.s32 	%r5, %r1, %r2, %r3;
	mul.wide.u32 	%rd3, %r5, 4;
	add.s64 	%rd4, %rd2, %rd3;
	st.global.u32 	[%rd4], %r4;
	ret;

}


// ===== COMPILED SASS (sm_100) =====

	.target	sm_100

	.elftype	@"ET_EXEC"


//--------------------- .note.nv.tkinfo           --------------------------
	.section	.note.nv.tkinfo,"",@"SHT_NOTE"
	.sectionflags	@"SHF_NOTE_NV_TKINFO"
	.tkinfo
        /*0018*/ 	.word	0x00000002
        /*0030*/ 	.string	""
        /*0030*/ 	.string	"ptxas"
        /*0030*/ 	.string	"Cuda compilation tools, release 13.0, V13.0.88"
        /*0030*/ 	.string	"Build cuda_13.0.r13.0/compiler.36424714_0"
        /*0030*/ 	.string	"-arch sm_100 -m 64 "



//--------------------- .note.nv.cuinfo           --------------------------
	.section	.note.nv.cuinfo,"",@"SHT_NOTE"
	.sectionflags	@"SHF_NOTE_NV_CUINFO"
        /*0018*/ 	.short	0x0002
        /*001a*/ 	.short	0x0064
        /*001c*/ 	.short	0x0082
	.zero		2


//--------------------- .nv.info                  --------------------------
	.section	.nv.info,"",@"SHT_CUDA_INFO"
	.align	4


	//----- nvinfo : EIATTR_REGCOUNT
	.align		4
        /*0000*/ 	.byte	0x04, 0x2f
        /*0002*/ 	.short	(.L_1 - .L_0)
	.align		4
.L_0:
        /*0004*/ 	.word	index@(_Z9addKernelPiPKiS1_)
        /*0008*/ 	.word	0x0000000c


	//----- nvinfo : EIATTR_FRAME_SIZE
	.align		4
.L_1:
        /*000c*/ 	.byte	0x04, 0x11
        /*000e*/ 	.short	(.L_3 - .L_2)
	.align		4
.L_2:
        /*0010*/ 	.word	index@(_Z9addKernelPiPKiS1_)
        /*0014*/ 	.word	0x00000000


	//----- nvinfo : EIATTR_REGCOUNT
	.align		4
.L_3:
        /*0018*/ 	.byte	0x04, 0x2f
        /*001a*/ 	.short	(.L_5 - .L_4)
	.align		4
.L_4:
        /*001c*/ 	.word	index@(_Z8matrInitPPiS0_)
        /*0020*/ 	.word	0x00000004


	//----- nvinfo : EIATTR_FRAME_SIZE
	.align		4
.L_5:
        /*0024*/ 	.byte	0x04, 0x11
        /*0026*/ 	.short	(.L_7 - .L_6)
	.align		4
.L_6:
        /*0028*/ 	.word	index@(_Z8matrInitPPiS0_)
        /*002c*/ 	.word	0x00000000


	//----- nvinfo : EIATTR_REGCOUNT
	.align		4
.L_7:
        /*0030*/ 	.byte	0x04, 0x2f
        /*0032*/ 	.short	(.L_9 - .L_8)
	.align		4
.L_8:
        /*0034*/ 	.word	index@(_Z12createMatrixPii)
        /*0038*/ 	.word	0x0000000a


	//----- nvinfo : EIATTR_FRAME_SIZE
	.align		4
.L_9:
        /*003c*/ 	.byte	0x04, 0x11
        /*003e*/ 	.short	(.L_11 - .L_10)
	.align		4
.L_10:
        /*0040*/ 	.word	index@(_Z12createMatrixPii)
        /*0044*/ 	.word	0x00000000


	//----- nvinfo : EIATTR_MIN_STACK_SIZE
	.align		4
.L_11:
        /*0048*/ 	.byte	0x04, 0x12
        /*004a*/ 	.short	(.L_13 - .L_12)
	.align		4
.L_12:
        /*004c*/ 	.word	index@(_Z12createMatrixPii)
        /*0050*/ 	.word	0x00000000


	//----- nvinfo : EIATTR_MIN_STACK_SIZE
	.align		4
.L_13:
        /*0054*/ 	.byte	0x04, 0x12
        /*0056*/ 	.short	(.L_15 - .L_14)
	.align		4
.L_14:
        /*0058*/ 	.word	index@(_Z8matrInitPPiS0_)
        /*005c*/ 	.word	0x00000000


	//----- nvinfo : EIATTR_MIN_STACK_SIZE
	.align		4
.L_15:
        /*0060*/ 	.byte	0x04, 0x12
        /*0062*/ 	.short	(.L_17 - .L_16)
	.align		4
.L_16:
        /*0064*/ 	.word	index@(_Z9addKernelPiPKiS1_)
        /*0068*/ 	.word	0x00000000
.L_17:


//--------------------- .nv.compat                --------------------------
	.section	.nv.compat,"",@"SHT_CUDA_COMPAT_INFO"
	.align	4
        /*0000*/ 	.byte	0x02, 0x09, 0x00, 0x00, 0x02, 0x02, 0x01, 0x00, 0x02, 0x05, 0x05, 0x00, 0x03, 0x07, 0x01, 0x01
        /*0010*/ 	.byte	0x02, 0x03, 0x00, 0x00, 0x02, 0x06, 0x01, 0x00, 0x04, 0x0b, 0x08, 0x00, 0x09, 0x00, 0x00, 0x00
        /*0020*/ 	.byte	0x00, 0x00, 0x00, 0x00


//--------------------- .nv.info._Z12createMatrixPii --------------------------
	.section	.nv.info._Z12createMatrixPii,"",@"SHT_CUDA_INFO"
	.sectionflags	@""
	.align	4


	//----- nvinfo : EIATTR_CUDA_API_VERSION
	.align		4
        /*0000*/ 	.byte	0x04, 0x37
        /*0002*/ 	.short	(.L_19 - .L_18)
.L_18:
        /*0004*/ 	.word	0x00000082


	//----- nvinfo : EIATTR_KPARAM_INFO
	.align		4
.L_19:
        /*0008*/ 	.byte	0x04, 0x17
        /*000a*/ 	.short	(.L_21 - .L_20)
.L_20:
        /*000c*/ 	.word	0x00000000
        /*0010*/ 	.short	0x0001
        /*0012*/ 	.short	0x0008
        /*0014*/ 	.byte	0x00, 0xf0, 0x11, 0x00


	//----- nvinfo : EIATTR_KPARAM_INFO
	.align		4
.L_21:
        /*0018*/ 	.byte	0x04, 0x17
        /*001a*/ 	.short	(.L_23 - .L_22)
.L_22:
        /*001c*/ 	.word	0x00000000
        /*0020*/ 	.short	0x0000
        /*0022*/ 	.short	0x0000
        /*0024*/ 	.byte	0x00, 0xf5, 0x21, 0x00


	//----- nvinfo : EIATTR_SPARSE_MMA_MASK
	.align		4
.L_23:
        /*0028*/ 	.byte	0x03, 0x50
        /*002a*/ 	.short	0x0000


	//----- nvinfo : EIATTR_MAXREG_COUNT
	.align		4
        /*002c*/ 	.byte	0x03, 0x1b
        /*002e*/ 	.short	0x00ff


	//----- nvinfo : EIATTR_MERCURY_ISA_VERSION
	.align		4
        /*0030*/ 	.byte	0x03, 0x5f
        /*0032*/ 	.short	0x0101


	//----- nvinfo : EIATTR_VRC_CTA_INIT_COUNT
	.align		4
        /*0034*/ 	.byte	0x02, 0x4a
	.zero		1
	.zero		1


	//----- nvinfo : EIATTR_EXIT_INSTR_OFFSETS
	.align		4
        /*0038*/ 	.byte	0x04, 0x1c
        /*003a*/ 	.short	(.L_25 - .L_24)


	//   ....[0]....
.L_24:
        /*003c*/ 	.word	0x000000a0


	//----- nvinfo : EIATTR_CBANK_PARAM_SIZE
	.align		4
.L_25:
        /*0040*/ 	.byte	0x03, 0x19
        /*0042*/ 	.short	0x000c


	//----- nvinfo : EIATTR_PARAM_CBANK
	.align		4
        /*0044*/ 	.byte	0x04, 0x0a
        /*0046*/ 	.short	(.L_27 - .L_26)
	.align		4
.L_26:
        /*0048*/ 	.word	index@(.nv.constant0._Z12createMatrixPii)
        /*004c*/ 	.short	0x0380
        /*004e*/ 	.short	0x000c


	//----- nvinfo : EIATTR_SW_WAR
	.align		4
.L_27:
        /*0050*/ 	.byte	0x04, 0x36
        /*0052*/ 	.short	(.L_29 - .L_28)
.L_28:
        /*0054*/ 	.word	0x00000008
.L_29:


//--------------------- .nv.info._Z8matrInitPPiS0_ --------------------------
	.section	.nv.info._Z8matrInitPPiS0_,"",@"SHT_CUDA_INFO"
	.sectionflags	@""
	.align	4


	//----- nvinfo : EIATTR_CUDA_API_VERSION
	.align		4
        /*0000*/ 	.byte	0x04, 0x37
        /*0002*/ 	.short	(.L_31 - .L_30)
.L_30:
        /*0004*/ 	.word	0x00000082


	//----- nvinfo : EIATTR_KPARAM_INFO
	.align		4
.L_31:
        /*0008*/ 	.byte	0x04, 0x17
        /*000a*/ 	.short	(.L_33 - .L_32)
.L_32:
        /*000c*/ 	.word	0x00000000
        /*0010*/ 	.short	0x0001
        /*0012*/ 	.short	0x0008
        /*0014*/ 	.byte	0x00, 0xf5, 0x21, 0x00


	//----- nvinfo : EIATTR_KPARAM_INFO
	.align		4
.L_33:
        /*0018*/ 	.byte	0x04, 0x17
        /*001a*/ 	.short	(.L_35 - .L_34)
.L_34:
        /*001c*/ 	.word	0x00000000
        /*0020*/ 	.short	0x0000
        /*0022*/ 	.short	0x0000
        /*0024*/ 	.byte	0x00, 0xf5, 0x21, 0x00


	//----- nvinfo : EIATTR_SPARSE_MMA_MASK
	.align		4
.L_35:
        /*0028*/ 	.byte	0x03, 0x50
        /*002a*/ 	.short	0x0000


	//----- nvinfo : EIATTR_MAXREG_COUNT
	.align		4
        /*002c*/ 	.byte	0x03, 0x1b
        /*002e*/ 	.short	0x00ff


	//----- nvinfo : EIATTR_MERCURY_ISA_VERSION
	.align		4
        /*0030*/ 	.byte	0x03, 0x5f
        /*0032*/ 	.short	0x0101


	//----- nvinfo : EIATTR_VRC_CTA_INIT_COUNT
	.align		4
        /*0034*/ 	.byte	0x02, 0x4a
	.zero		1
	.zero		1


	//----- nvinfo : EIATTR_EXIT_INSTR_OFFSETS
	.align		4
        /*0038*/ 	.byte	0x04, 0x1c
        /*003a*/ 	.short	(.L_37 - .L_36)


	//   ....[0]....
.L_36:
        /*003c*/ 	.word	0x00000010


	//----- nvinfo : EIATTR_CBANK_PARAM_SIZE
	.align		4
.L_37:
        /*0040*/ 	.byte	0x03, 0x19
        /*0042*/ 	.short	0x0010


	//----- nvinfo : EIATTR_PARAM_CBANK
	.align		4
        /*0044*/ 	.byte	0x04, 0x0a
        /*0046*/ 	.short	(.L_39 - .L_38)
	.align		4
.L_38:
        /*0048*/ 	.word	index@(.nv.constant0._Z8matrInitPPiS0_)
        /*004c*/ 	.short	0x0380
        /*004e*/ 	.short	0x0010


	//----- nvinfo : EIATTR_SW_WAR
	.align		4
.L_39:
        /*0050*/ 	.byte	0x04, 0x36
        /*0052*/ 	.short	(.L_41 - .L_40)
.L_40:
        /*0054*/ 	.word	0x00000008
.L_41:


//--------------------- .nv.info._Z9addKernelPiPKiS1_ --------------------------
	.section	.nv.info._Z9addKernelPiPKiS1_,"",@"SHT_CUDA_INFO"
	.sectionflags	@""
	.align	4


	//----- nvinfo : EIATTR_CUDA_API_VERSION
	.align		4
        /*0000*/ 	.byte	0x04, 0x37
        /*0002*/ 	.short	(.L_43 - .L_42)
.L_42:
        /*0004*/ 	.word	0x00000082


	//----- nvinfo : EIATTR_KPARAM_INFO
	.align		4
.L_43:
        /*0008*/ 	.byte	0x04, 0x17
        /*000a*/ 	.short	(.L_45 - .L_44)
.L_44:
        /*000c*/ 	.word	0x00000000
        /*0010*/ 	.short	0x0002
        /*0012*/ 	.short	0x0010
        /*0014*/ 	.byte	0x00, 0xf5, 0x21, 0x00


	//----- nvinfo : EIATTR_KPARAM_INFO
	.align		4
.L_45:
        /*0018*/ 	.byte	0x04, 0x17
        /*001a*/ 	.short	(.L_47 - .L_46)
.L_46:
        /*001c*/ 	.word	0x00000000
        /*0020*/ 	.short	0x0001
        /*0022*/ 	.short	0x0008
        /*0024*/ 	.byte	0x00, 0xf5, 0x21, 0x00


	//----- nvinfo : EIATTR_KPARAM_INFO
	.align		4
.L_47:
        /*0028*/ 	.byte	0x04, 0x17
        /*002a*/ 	.short	(.L_49 - .L_48)
.L_48:
        /*002c*/ 	.word	0x00000000
        /*0030*/ 	.short	0x0000
        /*0032*/ 	.short	0x0000
        /*0034*/ 	.byte	0x00, 0xf5, 0x21, 0x00


	//----- nvinfo : EIATTR_SPARSE_MMA_MASK
	.align		4
.L_49:
        /*0038*/ 	.byte	0x03, 0x50
        /*003a*/ 	.short	0x0000


	//----- nvinfo : EIATTR_MAXREG_COUNT
	.align		4
        /*003c*/ 	.byte	0x03, 0x1b
        /*003e*/ 	.short	0x00ff


	//----- nvinfo : EIATTR_MERCURY_ISA_VERSION
	.align		4
        /*0040*/ 	.byte	0x03, 0x5f
        /*0042*/ 	.short	0x0101


	//----- nvinfo : EIATTR_VRC_CTA_INIT_COUNT
	.align		4
        /*0044*/ 	.byte	0x02, 0x4a
	.zero		1
	.zero		1


	//----- nvinfo : EIATTR_EXIT_INSTR_OFFSETS
	.align		4
        /*0048*/ 	.byte	0x04, 0x1c
        /*004a*/ 	.short	(.L_51 - .L_50)


	//   ....[0]....
.L_50:
        /*004c*/ 	.word	0x000000d0


	//----- nvinfo : EIATTR_CBANK_PARAM_SIZE
	.align		4
.L_51:
        /*0050*/ 	.byte	0x03, 0x19
        /*0052*/ 	.short	0x0018


	//----- nvinfo : EIATTR_PARAM_CBANK
	.align		4
        /*0054*/ 	.byte	0x04, 0x0a
        /*0056*/ 	.short	(.L_53 - .L_52)
	.align		4
.L_52:
        /*0058*/ 	.word	index@(.nv.constant0._Z9addKernelPiPKiS1_)
        /*005c*/ 	.short	0x0380
        /*005e*/ 	.short	0x0018


	//----- nvinfo : EIATTR_SW_WAR
	.align		4
.L_53:
        /*0060*/ 	.byte	0x04, 0x36
        /*0062*/ 	.short	(.L_55 - .L_54)
.L_54:
        /*0064*/ 	.word	0x00000008
.L_55:


//--------------------- .nv.callgraph             --------------------------
	.section	.nv.callgraph,"",@"SHT_CUDA_CALLGRAPH"
	.align	4
	.sectionentsize	8
	.align		4
        /*0000*/ 	.word	0x00000000
	.align		4
        /*0004*/ 	.word	0xffffffff
	.align		4
        /*0008*/ 	.word	0x00000000
	.align		4
        /*000c*/ 	.word	0xfffffffe
	.align		4
        /*0010*/ 	.word	0x00000000
	.align		4
        /*0014*/ 	.word	0xfffffffd
	.align		4
        /*0018*/ 	.word	0x00000000
	.align		4
        /*001c*/ 	.word	0xfffffffc


//--------------------- .text._Z12createMatrixPii --------------------------
	.section	.text._Z12createMatrixPii,"ax",@progbits
	.align	128
        .global         _Z12createMatrixPii
        .type           _Z12createMatrixPii,@function
        .size           _Z12createMatrixPii,(.L_x_3 - _Z12createMatrixPii)
        .other          _Z12createMatrixPii,@"STO_CUDA_ENTRY STV_DEFAULT"
_Z12createMatrixPii:
.text._Z12createMatrixPii:
[----:B------:R-:W-:Y:S01]  /*0000*/  LDC R1, c[0x0][0x37c] ;  /* 0x0000df00ff017b82 */ /* 0x000fe20000000800 */
[----:B------:R-:W0:Y:S07]  /*0010*/  S2R R5, SR_TID.Y ;  /* 0x0000000000057919 */ /* 0x000e2e0000002200 */
[----:B------:R-:W1:Y:S01]  /*0020*/  LDC.64 R2, c[0x0][0x380] ;  /* 0x0000e000ff027b82 */ /* 0x000e620000000a00 */
[----:B------:R-:W0:Y:S01]  /*0030*/  LDCU UR6, c[0x0][0x388] ;  /* 0x00007100ff0677ac */ /* 0x000e220008000800 */
[----:B------:R-:W0:Y:S01]  /*0040*/  S2R R0, SR_TID.X ;  /* 0x0000000000007919 */ /* 0x000e220000002100 */
[----:B------:R-:W2:Y:S01]  /*0050*/  LDCU.64 UR4, c[0x0][0x358] ;  /* 0x00006b00ff0477ac */ /* 0x000ea20008000a00 */
[----:B0-----:R-:W-:-:S02]  /*0060*/  IMAD R7, R5, UR6, R0 ;  /* 0x0000000605077c24 */ /* 0x001fc4000f8e0200 */
[----:B------:R-:W-:Y:S02]  /*0070*/  IMAD R5, R5, 0xa, R0 ;  /* 0x0000000a05057824 */ /* 0x000fe400078e0200 */
[----:B-1----:R-:W-:-:S05]  /*0080*/  IMAD.WIDE.U32 R2, R7, 0x4, R2 ;  /* 0x0000000407027825 */ /* 0x002fca00078e0002 */
[----:B--2---:R-:W-:Y:S01]  /*0090*/  STG.E desc[UR4][R2.64], R5 ;  /* 0x0000000502007986 */ /* 0x004fe2000c101904 */
[----:B------:R-:W-:Y:S05]  /*00a0*/  EXIT ;  /* 0x000000000000794d */ /* 0x000fea0003800000 */
.L_x_0:
[----:B------:R-:W-:-:S00]  /*00b0*/  BRA `(.L_x_0) ;  /* 0xfffffffc00fc7947 */ /* 0x000fc0000383ffff */
[----:B------:R-:W-:-:S00]  /*00c0*/  NOP ;  /* 0x0000000000007918 */ /* 0x000fc00000000000 */
        /* <DEDUP_REMOVED lines=11> */
.L_x_3:


//--------------------- .text._Z8matrInitPPiS0_   --------------------------
	.section	.text._Z8matrInitPPiS0_,"ax",@progbits
	.align	128
        .global         _Z8matrInitPPiS0_
        .type           _Z8matrInitPPiS0_,@function
        .size           _Z8matrInitPPiS0_,(.L_x_4 - _Z8matrInitPPiS0_)
        .other          _Z8matrInitPPiS0_,@"STO_CUDA_ENTRY STV_DEFAULT"
_Z8matrInitPPiS0_:
.text._Z8matrInitPPiS0_:
[----:B------:R-:W-:Y:S01]  /*0000*/  LDC R1, c[0x0][0x37c] ;  /* 0x0000df00ff017b82 */ /* 0x000fe20000000800 */
[----:B------:R-:W-:Y:S05]  /*0010*/  EXIT ;  /* 0x000000000000794d */ /* 0x000fea0003800000 */
.L_x_1:
        /* <DEDUP_REMOVED lines=14> */
.L_x_4:


//--------------------- .text._Z9addKernelPiPKiS1_ --------------------------
	.section	.text._Z9addKernelPiPKiS1_,"ax",@progbits
	.align	128
        .global         _Z9addKernelPiPKiS1_
        .type           _Z9addKernelPiPKiS1_,@function
        .size           _Z9addKernelPiPKiS1_,(.L_x_5 - _Z9addKernelPiPKiS1_)
        .other          _Z9addKernelPiPKiS1_,@"STO_CUDA_ENTRY STV_DEFAULT"
_Z9addKernelPiPKiS1_:
.text._Z9addKernelPiPKiS1_:
[----:B------:R-:W-:Y:S01]  /*0000*/  LDC R1, c[0x0][0x37c] ;  /* 0x0000df00ff017b82 */ /* 0x000fe20000000800 */
[----:B------:R-:W0:Y:S07]  /*0010*/  S2R R9, SR_TID.X ;  /* 0x0000000000097919 */ /* 0x000e2e0000002100 */
[----:B------:R-:W0:Y:S01]  /*0020*/  LDC.64 R2, c[0x0][0x388] ;  /* 0x0000e200ff027b82 */ /* 0x000e220000000a00 */
[----:B------:R-:W1:Y:S07]  /*0030*/  LDCU.64 UR4, c[0x0][0x358] ;  /* 0x00006b00ff0477ac */ /* 0x000e6e0008000a00 */
[----:B------:R-:W2:Y:S08]  /*0040*/  LDC.64 R4, c[0x0][0x390] ;  /* 0x0000e400ff047b82 */ /* 0x000eb00000000a00 */
[----:B------:R-:W3:Y:S01]  /*0050*/  LDC.64 R6, c[0x0][0x380] ;  /* 0x0000e000ff067b82 */ /* 0x000ee20000000a00 */
[----:B0-----:R-:W-:-:S04]  /*0060*/  IMAD.WIDE.U32 R2, R9, 0x4, R2 ;  /* 0x0000000409027825 */ /* 0x001fc800078e0002 */
[C---:B--2---:R-:W-:Y:S02]  /*0070*/  IMAD.WIDE.U32 R4, R9.reuse, 0x4, R4 ;  /* 0x0000000409047825 */ /* 0x044fe400078e0004 */
[----:B-1----:R-:W2:Y:S04]  /*0080*/  LDG.E R2, desc[UR4][R2.64] ;  /* 0x0000000402027981 */ /* 0x002ea8000c1e1900 */
[----:B------:R-:W2:Y:S01]  /*0090*/  LDG.E R5, desc[UR4][R4.64] ;  /* 0x0000000404057981 */ /* 0x000ea2000c1e1900 */
[----:B---3--:R-:W-:Y:S01]  /*00a0*/  IMAD.WIDE.U32 R6, R9, 0x4, R6 ;  /* 0x0000000409067825 */ /* 0x008fe200078e0006 */
[----:B--2---:R-:W-:-:S05]  /*00b0*/  IADD3 R9, PT, PT, R2, R5, RZ ;  /* 0x0000000502097210 */ /* 0x004fca0007ffe0ff */
[----:B------:R-:W-:Y:S01]  /*00c0*/  STG.E desc[UR4][R6.64], R9 ;  /* 0x0000000906007986 */ /* 0x000fe2000c101904 */
[----:B------:R-:W-:Y:S05]  /*00d0*/  EXIT ;  /* 0x000000000000794d */ /* 0x000fea0003800000 */
.L_x_2:
        /* <DEDUP_REMOVED lines=10> */
.L_x_5:


//--------------------- .nv.shared.reserved.0     --------------------------
	.section	.nv.shared.reserved.0,"aw",@nobits
	.weak		__nv_reservedSMEM_offset_0_alias
	.size		__nv_reservedSMEM_offset_0_alias, 0, 64
	.other		__nv_reservedSMEM_offset_0_alias,@"STO_CUDA_RESERVED_SHARED STV_DEFAULT"
__nv_reservedSMEM_offset_0_alias:
	.zero		0
	.zero		64


//--------------------- .nv.constant0._Z12createMatrixPii --------------------------
	.section	.nv.constant0._Z12createMatrixPii,"a",@progbits
	.sectionflags	@""
	.align	4
.nv.constant0._Z12createMatrixPii:
	.zero		908


//--------------------- .nv.constant0._Z8matrInitPPiS0_ --------------------------
	.section	.nv.constant0._Z8matrInitPPiS0_,"a",@progbits
	.sectionflags	@""
	.align	4
.nv.constant0._Z8matrInitPPiS0_:
	.zero		912


//--------------------- .nv.constant0._Z9addKernelPiPKiS1_ --------------------------
	.section	.nv.constant0._Z9addKernelPiPKiS1_,"a",@progbits
	.sectionflags	@""
	.align	4
.nv.constant0._Z9addKernelPiPKiS1_:
	.zero		920


//--------------------- SYMBOLS --------------------------

	.type		.nv.reservedSmem.offset0,@object
	.size		.nv.reservedSmem.offset0,0x4
